//
// Generated by NVIDIA NVVM Compiler
//
// Compiler Build ID: CL-36424714
// Cuda compilation tools, release 13.0, V13.0.88
// Based on NVVM 20.0.0
//

.version 9.0
.target sm_100
.address_size 64

	// .globl	_Z5helloPcPi
.extern .func  (.param .b32 func_retval0) vprintf
(
	.param .b64 vprintf_param_0,
	.param .b64 vprintf_param_1
)
;
.global .align 1 .b8 $str[18] = {84, 73, 68, 32, 61, 32, 60, 37, 100, 44, 37, 100, 44, 37, 100, 62, 10};

.visible .entry _Z5helloPcPi(
	.param .u64 .ptr .align 1 _Z5helloPcPi_param_0,
	.param .u64 .ptr .align 1 _Z5helloPcPi_param_1
)
{
	.local .align 8 .b8 	__local_depot0[16];
	.reg .b64 	%SP;
	.reg .b64 	%SPL;
	.reg .b32 	%r<6>;
	.reg .b64 	%rd<5>;

	mov.u64 	%SPL, __local_depot0;
	cvta.local.u64 	%SP, %SPL;
	add.u64 	%rd1, %SP, 0;
	add.u64 	%rd2, %SPL, 0;
	mov.u32 	%r1, %ctaid.x;
	mov.u32 	%r2, %ctaid.y;
	mov.u32 	%r3, %tid.x;
	st.local.v2.u32 	[%rd2], {%r1, %r2};
	st.local.u32 	[%rd2+8], %r3;
	mov.u64 	%rd3, $str;
	cvta.global.u64 	%rd4, %rd3;
	{ // callseq 0, 0
	.param .b64 param0;
	st.param.b64 	[param0], %rd4;
	.param .b64 param1;
	st.param.b64 	[param1], %rd1;
	.param .b32 retval0;
	call.uni (retval0), 
	vprintf, 
	(
	param0, 
	param1
	);
	ld.param.b32 	%r4, [retval0];
	} // callseq 0
	ret;

}


// ===== COMPILED SASS (sm_100) =====

	.target	sm_100

	.elftype	@"ET_EXEC"


//--------------------- .note.nv.tkinfo           --------------------------
	.section	.note.nv.tkinfo,"",@"SHT_NOTE"
	.sectionflags	@"SHF_NOTE_NV_TKINFO"
	.tkinfo
        /*0018*/ 	.word	0x00000002
        /*0030*/ 	.string	""
        /*0030*/ 	.string	"ptxas"
        /*0030*/ 	.string	"Cuda compilation tools, release 13.0, V13.0.88"
        /*0030*/ 	.string	"Build cuda_13.0.r13.0/compiler.36424714_0"
        /*0030*/ 	.string	"-arch sm_100 -m 64 "



//--------------------- .note.nv.cuinfo           --------------------------
	.section	.note.nv.cuinfo,"",@"SHT_NOTE"
	.sectionflags	@"SHF_NOTE_NV_CUINFO"
        /*0018*/ 	.short	0x0002
        /*001a*/ 	.short	0x0064
        /*001c*/ 	.short	0x0082
	.zero		2


//--------------------- .nv.info                  --------------------------
	.section	.nv.info,"",@"SHT_CUDA_INFO"
	.align	4


	//----- nvinfo : EIATTR_REGCOUNT
	.align		4
        /*0000*/ 	.byte	0x04, 0x2f
        /*0002*/ 	.short	(.L_2 - .L_1)
	.align		4
.L_1:
        /*0004*/ 	.word	index@(_Z5helloPcPi)
        /*0008*/ 	.word	0x00000018


	//----- nvinfo : EIATTR_FRAME_SIZE
	.align		4
.L_2:
        /*000c*/ 	.byte	0x04, 0x11
        /*000e*/ 	.short	(.L_4 - .L_3)
	.align		4
.L_3:
        /*0010*/ 	.word	index@(_Z5helloPcPi)
        /*0014*/ 	.word	0x00000010


	//----- nvinfo : EIATTR_MIN_STACK_SIZE
	.align		4
.L_4:
        /*0018*/ 	.byte	0x04, 0x12
        /*001a*/ 	.short	(.L_6 - .L_5)
	.align		4
.L_5:
        /*001c*/ 	.word	index@(_Z5helloPcPi)
        /*0020*/ 	.word	0x00000010
.L_6:


//--------------------- .nv.compat                --------------------------
	.section	.nv.compat,"",@"SHT_CUDA_COMPAT_INFO"
	.align	4
        /*0000*/ 	.byte	0x02, 0x09, 0x00, 0x00, 0x02, 0x02, 0x01, 0x00, 0x02, 0x05, 0x05, 0x00, 0x03, 0x07, 0x01, 0x01
        /*0010*/ 	.byte	0x02, 0x03, 0x00, 0x00, 0x02, 0x06, 0x01, 0x00, 0x04, 0x0b, 0x08, 0x00, 0x09, 0x00, 0x00, 0x00
        /*0020*/ 	.byte	0x00, 0x00, 0x00, 0x00


//--------------------- .nv.info._Z5helloPcPi     --------------------------
	.section	.nv.info._Z5helloPcPi,"",@"SHT_CUDA_INFO"
	.sectionflags	@""
	.align	4


	//----- nvinfo : EIATTR_CUDA_API_VERSION
	.align		4
        /*0000*/ 	.byte	0x04, 0x37
        /*0002*/ 	.short	(.L_8 - .L_7)
.L_7:
        /*0004*/ 	.word	0x00000082


	//----- nvinfo : EIATTR_KPARAM_INFO
	.align		4
.L_8:
        /*0008*/ 	.byte	0x04, 0x17
        /*000a*/ 	.short	(.L_10 - .L_9)
.L_9:
        /*000c*/ 	.word	0x00000000
        /*0010*/ 	.short	0x0001
        /*0012*/ 	.short	0x0008
        /*0014*/ 	.byte	0x00, 0xf5, 0x21, 0x00


	//----- nvinfo : EIATTR_KPARAM_INFO
	.align		4
.L_10:
        /*0018*/ 	.byte	0x04, 0x17
        /*001a*/ 	.short	(.L_12 - .L_11)
.L_11:
        /*001c*/ 	.word	0x00000000
        /*0020*/ 	.short	0x0000
        /*0022*/ 	.short	0x0000
        /*0024*/ 	.byte	0x00, 0xf5, 0x21, 0x00


	//----- nvinfo : EIATTR_SPARSE_MMA_MASK
	.align		4
.L_12:
        /*0028*/ 	.byte	0x03, 0x50
        /*002a*/ 	.short	0x0000


	//----- nvinfo : EIATTR_MAXREG_COUNT
	.align		4
        /*002c*/ 	.byte	0x03, 0x1b
        /*002e*/ 	.short	0x00ff


	//----- nvinfo : EIATTR_EXTERNS
	.align		4
        /*0030*/ 	.byte	0x04, 0x0f
        /*0032*/ 	.short	(.L_14 - .L_13)


	//   ....[0]....
	.align		4
.L_13:
        /*0034*/ 	.word	index@(vprintf)


	//----- nvinfo : EIATTR_MERCURY_ISA_VERSION
	.align		4
.L_14:
        /*0038*/ 	.byte	0x03, 0x5f
        /*003a*/ 	.short	0x0101


	//----- nvinfo : EIATTR_VRC_CTA_INIT_COUNT
	.align		4
        /*003c*/ 	.byte	0x02, 0x4a
	.zero		1
	.zero		1


	//----- nvinfo : EIATTR_SYSCALL_OFFSETS
	.align		4
        /*0040*/ 	.byte	0x04, 0x46
        /*0042*/ 	.short	(.L_16 - .L_15)


	//   ....[0]....
.L_15:
        /*0044*/ 	.word	0x00000110


	//----- nvinfo : EIATTR_EXIT_INSTR_OFFSETS
	.align		4
.L_16:
        /*0048*/ 	.byte	0x04, 0x1c
        /*004a*/ 	.short	(.L_18 - .L_17)


	//   ....[0]....
.L_17:
        /*004c*/ 	.word	0x00000120


	//----- nvinfo : EIATTR_CBANK_PARAM_SIZE
	.align		4
.L_18:
        /*0050*/ 	.byte	0x03, 0x19
        /*0052*/ 	.short	0x0010


	//----- nvinfo : EIATTR_PARAM_CBANK
	.align		4
        /*0054*/ 	.byte	0x04, 0x0a
        /*0056*/ 	.short	(.L_20 - .L_19)
	.align		4
.L_19:
        /*0058*/ 	.word	index@(.nv.constant0._Z5helloPcPi)
        /*005c*/ 	.short	0x0380
        /*005e*/ 	.short	0x0010


	//----- nvinfo : EIATTR_SW_WAR
	.align		4
.L_20:
        /*0060*/ 	.byte	0x04, 0x36
        /*0062*/ 	.short	(.L_22 - .L_21)
.L_21:
        /*0064*/ 	.word	0x00000008
.L_22:


//--------------------- .nv.callgraph             --------------------------
	.section	.nv.callgraph,"",@"SHT_CUDA_CALLGRAPH"
	.align	4
	.sectionentsize	8
	.align		4
        /*0000*/ 	.word	0x00000000
	.align		4
        /*0004*/ 	.word	0xffffffff
	.align		4
        /*0008*/ 	.word	index@(_Z5helloPcPi)
	.align		4
        /*000c*/ 	.word	index@(vprintf)
	.align		4
        /*0010*/ 	.word	0x00000000
	.align		4
        /*0014*/ 	.word	0xfffffffe
	.align		4
        /*0018*/ 	.word	0x00000000
	.align		4
        /*001c*/ 	.word	0xfffffffd
	.align		4
        /*0020*/ 	.word	0x00000000
	.align		4
        /*0024*/ 	.word	0xfffffffc


//--------------------- .nv.constant4             --------------------------
	.section	.nv.constant4,"a",@progbits
	.align	8
	.align		8
.nv.constant4:
        /*0000*/ 	.dword	vprintf
	.align		8
        /*0008*/ 	.dword	$str


//--------------------- .text._Z5helloPcPi        --------------------------
	.section	.text._Z5helloPcPi,"ax",@progbits
	.align	128
        .global         _Z5helloPcPi
        .type           _Z5helloPcPi,@function
        .size           _Z5helloPcPi,(.L_x_2 - _Z5helloPcPi)
        .other          _Z5helloPcPi,@"STO_CUDA_ENTRY STV_DEFAULT"
_Z5helloPcPi:
.text._Z5helloPcPi:
[----:B------:R-:W0:Y:S01]  /*0000*/  LDC R1, c[0x0][0x37c] ;  /* 0x0000df00ff017b82 */ /* 0x000e220000000800 */
[----:B------:R-:W1:Y:S01]  /*0010*/  S2R R8, SR_CTAID.X ;  /* 0x0000000000087919 */ /* 0x000e620000002500 */
[----:B0-----:R-:W-:Y:S01]  /*0020*/  VIADD R1, R1, 0xfffffff0 ;  /* 0xfffffff001017836 */ /* 0x001fe20000000000 */
[----:B------:R-:W-:Y:S01]  /*0030*/  MOV R0, 0x0 ;  /* 0x0000000000007802 */ /* 0x000fe20000000f00 */
[----:B------:R-:W0:Y:S01]  /*0040*/  LDCU UR4, c[0x0][0x2f8] ;  /* 0x00005f00ff0477ac */ /* 0x000e220008000800 */
[----:B------:R-:W1:Y:S03]  /*0050*/  S2R R9, SR_CTAID.Y ;  /* 0x0000000000097919 */ /* 0x000e660000002600 */
[----:B------:R2:W3:Y:S01]  /*0060*/  LDC.64 R2, c[0x4][R0] ;  /* 0x0100000000027b82 */ /* 0x0004e20000000a00 */
[----:B------:R-:W4:Y:S01]  /*0070*/  LDCU.64 UR6, c[0x4][0x8] ;  /* 0x01000100ff0677ac */ /* 0x000f220008000a00 */
[----:B------:R-:W5:Y:S01]  /*0080*/  S2R R10, SR_TID.X ;  /* 0x00000000000a7919 */ /* 0x000f620000002100 */
[----:B------:R-:W2:Y:S01]  /*0090*/  LDCU UR5, c[0x0][0x2fc] ;  /* 0x00005f80ff0577ac */ /* 0x000ea20008000800 */
[----:B0-----:R-:W-:Y:S01]  /*00a0*/  IADD3 R6, P0, PT, R1, UR4, RZ ;  /* 0x0000000401067c10 */ /* 0x001fe2000ff1e0ff */
[----:B----4-:R-:W-:Y:S01]  /*00b0*/  IMAD.U32 R4, RZ, RZ, UR6 ;  /* 0x00000006ff047e24 */ /* 0x010fe2000f8e00ff */
[----:B------:R-:W-:-:S03]  /*00c0*/  MOV R5, UR7 ;  /* 0x0000000700057c02 */ /* 0x000fc60008000f00 */
[----:B--2---:R-:W-:Y:S01]  /*00d0*/  IMAD.X R7, RZ, RZ, UR5, P0 ;  /* 0x00000005ff077e24 */ /* 0x004fe200080e06ff */
[----:B-1----:R0:W-:Y:S04]  /*00e0*/  STL.64 [R1], R8 ;  /* 0x0000000801007387 */ /* 0x0021e80000100a00 */
[----:B-----5:R0:W-:Y:S03]  /*00f0*/  STL [R1+0x8], R10 ;  /* 0x0000080a01007387 */ /* 0x0201e60000100800 */
[----:B------:R-:W-:-:S07]  /*0100*/  LEPC R20, `(.L_x_0) ;  /* 0x000000001014794e */ /* 0x000fce0000000000 */
[----:B0--3--:R-:W-:Y:S05]  /*0110*/  CALL.ABS.NOINC R2 ;  /* 0x0000000002007343 */ /* 0x009fea0003c00000 */
.L_x_0:
[----:B------:R-:W-:Y:S05]  /*0120*/  EXIT ;  /* 0x000000000000794d */ /* 0x000fea0003800000 */
.L_x_1:
[----:B------:R-:W-:-:S00]  /*0130*/  BRA `(.L_x_1) ;  /* 0xfffffffc00fc7947 */ /* 0x000fc0000383ffff */
[----:B------:R-:W-:-:S00]  /*0140*/  NOP ;  /* 0x0000000000007918 */ /* 0x000fc00000000000 */
        /* <DEDUP_REMOVED lines=11> */
.L_x_2:


//--------------------- .nv.global.init           --------------------------
	.section	.nv.global.init,"aw",@progbits
.nv.global.init:
	.type		$str,@object
	.size		$str,(.L_0 - $str)
$str:
        /*0000*/ 	.byte	0x54, 0x49, 0x44, 0x20, 0x3d, 0x20, 0x3c, 0x25, 0x64, 0x2c, 0x25, 0x64, 0x2c, 0x25, 0x64, 0x3e
        /*0010*/ 	.byte	0x0a, 0x00
.L_0:


//--------------------- .nv.shared.reserved.0     --------------------------
	.section	.nv.shared.reserved.0,"aw",@nobits
	.weak		__nv_reservedSMEM_offset_0_alias
	.size		__nv_reservedSMEM_offset_0_alias, 0, 64
	.other		__nv_reservedSMEM_offset_0_alias,@"STO_CUDA_RESERVED_SHARED STV_DEFAULT"
__nv_reservedSMEM_offset_0_alias:
	.zero		0
	.zero		64


//--------------------- .nv.constant0._Z5helloPcPi --------------------------
	.section	.nv.constant0._Z5helloPcPi,"a",@progbits
	.sectionflags	@""
	.align	4
.nv.constant0._Z5helloPcPi:
	.zero		912


//--------------------- SYMBOLS --------------------------

	.type		.nv.reservedSmem.offset0,@object
	.size		.nv.reservedSmem.offset0,0x4
	.type		vprintf,@function
